//
// Generated by NVIDIA NVVM Compiler
//
// Compiler Build ID: CL-36424714
// Cuda compilation tools, release 13.0, V13.0.88
// Based on NVVM 20.0.0
//

.version 9.0
.target sm_100
.address_size 64

	// .globl	_Z12matmul_naivePKfS0_Pfiii

.visible .entry _Z12matmul_naivePKfS0_Pfiii(
	.param .u64 .ptr .align 1 _Z12matmul_naivePKfS0_Pfiii_param_0,
	.param .u64 .ptr .align 1 _Z12matmul_naivePKfS0_Pfiii_param_1,
	.param .u64 .ptr .align 1 _Z12matmul_naivePKfS0_Pfiii_param_2,
	.param .u32 _Z12matmul_naivePKfS0_Pfiii_param_3,
	.param .u32 _Z12matmul_naivePKfS0_Pfiii_param_4,
	.param .u32 _Z12matmul_naivePKfS0_Pfiii_param_5
)
{
	.reg .pred 	%p<13>;
	.reg .b32 	%r<41>;
	.reg .b32 	%f<68>;
	.reg .b64 	%rd<53>;

	ld.param.u64 	%rd7, [_Z12matmul_naivePKfS0_Pfiii_param_0];
	ld.param.u64 	%rd8, [_Z12matmul_naivePKfS0_Pfiii_param_1];
	ld.param.u64 	%rd6, [_Z12matmul_naivePKfS0_Pfiii_param_2];
	ld.param.u32 	%r20, [_Z12matmul_naivePKfS0_Pfiii_param_3];
	ld.param.u32 	%r18, [_Z12matmul_naivePKfS0_Pfiii_param_4];
	ld.param.u32 	%r19, [_Z12matmul_naivePKfS0_Pfiii_param_5];
	cvta.to.global.u64 	%rd1, %rd8;
	cvta.to.global.u64 	%rd2, %rd7;
	mov.u32 	%r21, %ctaid.y;
	mov.u32 	%r22, %ntid.y;
	mov.u32 	%r23, %tid.y;
	mad.lo.s32 	%r1, %r21, %r22, %r23;
	mov.u32 	%r24, %ctaid.x;
	mov.u32 	%r25, %ntid.x;
	mov.u32 	%r26, %tid.x;
	mad.lo.s32 	%r2, %r24, %r25, %r26;
	setp.ge.s32 	%p1, %r1, %r20;
	setp.ge.s32 	%p2, %r2, %r18;
	or.pred  	%p3, %p1, %p2;
	@%p3 bra 	$L__BB0_14;
	setp.lt.s32 	%p4, %r19, 1;
	mov.f32 	%f67, 0f00000000;
	@%p4 bra 	$L__BB0_13;
	mul.lo.s32 	%r3, %r19, %r1;
	and.b32  	%r4, %r19, 7;
	setp.lt.u32 	%p5, %r19, 8;
	mov.f32 	%f67, 0f00000000;
	mov.b32 	%r39, 0;
	@%p5 bra 	$L__BB0_5;
	and.b32  	%r39, %r19, 2147483640;
	neg.s32 	%r37, %r39;
	shl.b32 	%r7, %r18, 3;
	mul.wide.u32 	%rd9, %r3, 4;
	add.s64 	%rd10, %rd9, %rd2;
	add.s64 	%rd52, %rd10, 16;
	mov.f32 	%f67, 0f00000000;
	mul.wide.s32 	%rd13, %r18, 4;
	mov.u32 	%r36, %r2;
$L__BB0_4:
	.pragma "nounroll";
	ld.global.nc.f32 	%f17, [%rd52+-16];
	mul.wide.s32 	%rd11, %r36, 4;
	add.s64 	%rd12, %rd1, %rd11;
	ld.global.nc.f32 	%f18, [%rd12];
	fma.rn.f32 	%f19, %f17, %f18, %f67;
	ld.global.nc.f32 	%f20, [%rd52+-12];
	add.s64 	%rd14, %rd12, %rd13;
	ld.global.nc.f32 	%f21, [%rd14];
	fma.rn.f32 	%f22, %f20, %f21, %f19;
	ld.global.nc.f32 	%f23, [%rd52+-8];
	add.s64 	%rd15, %rd14, %rd13;
	ld.global.nc.f32 	%f24, [%rd15];
	fma.rn.f32 	%f25, %f23, %f24, %f22;
	ld.global.nc.f32 	%f26, [%rd52+-4];
	add.s64 	%rd16, %rd15, %rd13;
	ld.global.nc.f32 	%f27, [%rd16];
	fma.rn.f32 	%f28, %f26, %f27, %f25;
	ld.global.nc.f32 	%f29, [%rd52];
	add.s64 	%rd17, %rd16, %rd13;
	ld.global.nc.f32 	%f30, [%rd17];
	fma.rn.f32 	%f31, %f29, %f30, %f28;
	ld.global.nc.f32 	%f32, [%rd52+4];
	add.s64 	%rd18, %rd17, %rd13;
	ld.global.nc.f32 	%f33, [%rd18];
	fma.rn.f32 	%f34, %f32, %f33, %f31;
	ld.global.nc.f32 	%f35, [%rd52+8];
	add.s64 	%rd19, %rd18, %rd13;
	ld.global.nc.f32 	%f36, [%rd19];
	fma.rn.f32 	%f37, %f35, %f36, %f34;
	ld.global.nc.f32 	%f38, [%rd52+12];
	add.s64 	%rd20, %rd19, %rd13;
	ld.global.nc.f32 	%f39, [%rd20];
	fma.rn.f32 	%f67, %f38, %f39, %f37;
	add.s32 	%r37, %r37, 8;
	add.s32 	%r36, %r36, %r7;
	add.s64 	%rd52, %rd52, 32;
	setp.ne.s32 	%p6, %r37, 0;
	@%p6 bra 	$L__BB0_4;
$L__BB0_5:
	setp.eq.s32 	%p7, %r4, 0;
	@%p7 bra 	$L__BB0_13;
	and.b32  	%r13, %r19, 3;
	setp.lt.u32 	%p8, %r4, 4;
	@%p8 bra 	$L__BB0_8;
	add.s32 	%r28, %r39, %r3;
	mul.wide.u32 	%rd21, %r28, 4;
	add.s64 	%rd22, %rd2, %rd21;
	ld.global.nc.f32 	%f41, [%rd22];
	mad.lo.s32 	%r29, %r39, %r18, %r2;
	mul.wide.s32 	%rd23, %r29, 4;
	add.s64 	%rd24, %rd1, %rd23;
	ld.global.nc.f32 	%f42, [%rd24];
	fma.rn.f32 	%f43, %f41, %f42, %f67;
	cvt.u64.u32 	%rd25, %r3;
	cvt.u64.u32 	%rd26, %r39;
	add.s64 	%rd27, %rd26, %rd25;
	shl.b64 	%rd28, %rd27, 2;
	add.s64 	%rd29, %rd2, %rd28;
	ld.global.nc.f32 	%f44, [%rd29+4];
	mul.wide.s32 	%rd30, %r18, 4;
	add.s64 	%rd31, %rd24, %rd30;
	ld.global.nc.f32 	%f45, [%rd31];
	fma.rn.f32 	%f46, %f44, %f45, %f43;
	ld.global.nc.f32 	%f47, [%rd29+8];
	add.s64 	%rd32, %rd31, %rd30;
	ld.global.nc.f32 	%f48, [%rd32];
	fma.rn.f32 	%f49, %f47, %f48, %f46;
	ld.global.nc.f32 	%f50, [%rd29+12];
	add.s64 	%rd33, %rd32, %rd30;
	ld.global.nc.f32 	%f51, [%rd33];
	fma.rn.f32 	%f67, %f50, %f51, %f49;
	add.s32 	%r39, %r39, 4;
$L__BB0_8:
	setp.eq.s32 	%p9, %r13, 0;
	@%p9 bra 	$L__BB0_13;
	setp.eq.s32 	%p10, %r13, 1;
	@%p10 bra 	$L__BB0_11;
	add.s32 	%r30, %r39, %r3;
	mul.wide.u32 	%rd34, %r30, 4;
	add.s64 	%rd35, %rd2, %rd34;
	ld.global.nc.f32 	%f53, [%rd35];
	mad.lo.s32 	%r31, %r39, %r18, %r2;
	mul.wide.s32 	%rd36, %r31, 4;
	add.s64 	%rd37, %rd1, %rd36;
	ld.global.nc.f32 	%f54, [%rd37];
	fma.rn.f32 	%f55, %f53, %f54, %f67;
	cvt.u64.u32 	%rd38, %r3;
	cvt.u64.u32 	%rd39, %r39;
	add.s64 	%rd40, %rd39, %rd38;
	shl.b64 	%rd41, %rd40, 2;
	add.s64 	%rd42, %rd2, %rd41;
	ld.global.nc.f32 	%f56, [%rd42+4];
	mul.wide.s32 	%rd43, %r18, 4;
	add.s64 	%rd44, %rd37, %rd43;
	ld.global.nc.f32 	%f57, [%rd44];
	fma.rn.f32 	%f67, %f56, %f57, %f55;
	add.s32 	%r39, %r39, 2;
$L__BB0_11:
	and.b32  	%r32, %r19, 1;
	setp.eq.b32 	%p11, %r32, 1;
	not.pred 	%p12, %p11;
	@%p12 bra 	$L__BB0_13;
	add.s32 	%r33, %r39, %r3;
	mul.wide.u32 	%rd45, %r33, 4;
	add.s64 	%rd46, %rd2, %rd45;
	ld.global.nc.f32 	%f58, [%rd46];
	mad.lo.s32 	%r34, %r39, %r18, %r2;
	mul.wide.s32 	%rd47, %r34, 4;
	add.s64 	%rd48, %rd1, %rd47;
	ld.global.nc.f32 	%f59, [%rd48];
	fma.rn.f32 	%f67, %f58, %f59, %f67;
$L__BB0_13:
	mad.lo.s32 	%r35, %r18, %r1, %r2;
	cvta.to.global.u64 	%rd49, %rd6;
	mul.wide.s32 	%rd50, %r35, 4;
	add.s64 	%rd51, %rd49, %rd50;
	st.global.f32 	[%rd51], %f67;
$L__BB0_14:
	ret;

}


// ===== COMPILED SASS (sm_100) =====

	.target	sm_100

	.elftype	@"ET_EXEC"


//--------------------- .note.nv.tkinfo           --------------------------
	.section	.note.nv.tkinfo,"",@"SHT_NOTE"
	.sectionflags	@"SHF_NOTE_NV_TKINFO"
	.tkinfo
        /*0018*/ 	.word	0x00000002
        /*0030*/ 	.string	""
        /*0030*/ 	.string	"ptxas"
        /*0030*/ 	.string	"Cuda compilation tools, release 13.0, V13.0.88"
        /*0030*/ 	.string	"Build cuda_13.0.r13.0/compiler.36424714_0"
        /*0030*/ 	.string	"-arch sm_100 -m 64 "



//--------------------- .note.nv.cuinfo           --------------------------
	.section	.note.nv.cuinfo,"",@"SHT_NOTE"
	.sectionflags	@"SHF_NOTE_NV_CUINFO"
        /*0018*/ 	.short	0x0002
        /*001a*/ 	.short	0x0064
        /*001c*/ 	.short	0x0082
	.zero		2


//--------------------- .nv.info                  --------------------------
	.section	.nv.info,"",@"SHT_CUDA_INFO"
	.align	4


	//----- nvinfo : EIATTR_REGCOUNT
	.align		4
        /*0000*/ 	.byte	0x04, 0x2f
        /*0002*/ 	.short	(.L_1 - .L_0)
	.align		4
.L_0:
        /*0004*/ 	.word	index@(_Z12matmul_naivePKfS0_Pfiii)
        /*0008*/ 	.word	0x00000020


	//----- nvinfo : EIATTR_FRAME_SIZE
	.align		4
.L_1:
        /*000c*/ 	.byte	0x04, 0x11
        /*000e*/ 	.short	(.L_3 - .L_2)
	.align		4
.L_2:
        /*0010*/ 	.word	index@(_Z12matmul_naivePKfS0_Pfiii)
        /*0014*/ 	.word	0x00000000


	//----- nvinfo : EIATTR_MIN_STACK_SIZE
	.align		4
.L_3:
        /*0018*/ 	.byte	0x04, 0x12
        /*001a*/ 	.short	(.L_5 - .L_4)
	.align		4
.L_4:
        /*001c*/ 	.word	index@(_Z12matmul_naivePKfS0_Pfiii)
        /*0020*/ 	.word	0x00000000
.L_5:


//--------------------- .nv.compat                --------------------------
	.section	.nv.compat,"",@"SHT_CUDA_COMPAT_INFO"
	.align	4
        /*0000*/ 	.byte	0x02, 0x09, 0x00, 0x00, 0x02, 0x02, 0x01, 0x00, 0x02, 0x05, 0x05, 0x00, 0x03, 0x07, 0x01, 0x01
        /*0010*/ 	.byte	0x02, 0x03, 0x00, 0x00, 0x02, 0x06, 0x01, 0x00, 0x04, 0x0b, 0x08, 0x00, 0x09, 0x00, 0x00, 0x00
        /*0020*/ 	.byte	0x00, 0x00, 0x00, 0x00


//--------------------- .nv.info._Z12matmul_naivePKfS0_Pfiii --------------------------
	.section	.nv.info._Z12matmul_naivePKfS0_Pfiii,"",@"SHT_CUDA_INFO"
	.sectionflags	@""
	.align	4


	//----- nvinfo : EIATTR_CUDA_API_VERSION
	.align		4
        /*0000*/ 	.byte	0x04, 0x37
        /*0002*/ 	.short	(.L_7 - .L_6)
.L_6:
        /*0004*/ 	.word	0x00000082


	//----- nvinfo : EIATTR_KPARAM_INFO
	.align		4
.L_7:
        /*0008*/ 	.byte	0x04, 0x17
        /*000a*/ 	.short	(.L_9 - .L_8)
.L_8:
        /*000c*/ 	.word	0x00000000
        /*0010*/ 	.short	0x0005
        /*0012*/ 	.short	0x0020
        /*0014*/ 	.byte	0x00, 0xf0, 0x11, 0x00


	//----- nvinfo : EIATTR_KPARAM_INFO
	.align		4
.L_9:
        /*0018*/ 	.byte	0x04, 0x17
        /*001a*/ 	.short	(.L_11 - .L_10)
.L_10:
        /*001c*/ 	.word	0x00000000
        /*0020*/ 	.short	0x0004
        /*0022*/ 	.short	0x001c
        /*0024*/ 	.byte	0x00, 0xf0, 0x11, 0x00


	//----- nvinfo : EIATTR_KPARAM_INFO
	.align		4
.L_11:
        /*0028*/ 	.byte	0x04, 0x17
        /*002a*/ 	.short	(.L_13 - .L_12)
.L_12:
        /*002c*/ 	.word	0x00000000
        /*0030*/ 	.short	0x0003
        /*0032*/ 	.short	0x0018
        /*0034*/ 	.byte	0x00, 0xf0, 0x11, 0x00


	//----- nvinfo : EIATTR_KPARAM_INFO
	.align		4
.L_13:
        /*0038*/ 	.byte	0x04, 0x17
        /*003a*/ 	.short	(.L_15 - .L_14)
.L_14:
        /*003c*/ 	.word	0x00000000
        /*0040*/ 	.short	0x0002
        /*0042*/ 	.short	0x0010
        /*0044*/ 	.byte	0x00, 0xf5, 0x21, 0x00


	//----- nvinfo : EIATTR_KPARAM_INFO
	.align		4
.L_15:
        /*0048*/ 	.byte	0x04, 0x17
        /*004a*/ 	.short	(.L_17 - .L_16)
.L_16:
        /*004c*/ 	.word	0x00000000
        /*0050*/ 	.short	0x0001
        /*0052*/ 	.short	0x0008
        /*0054*/ 	.byte	0x00, 0xf5, 0x21, 0x00


	//----- nvinfo : EIATTR_KPARAM_INFO
	.align		4
.L_17:
        /*0058*/ 	.byte	0x04, 0x17
        /*005a*/ 	.short	(.L_19 - .L_18)
.L_18:
        /*005c*/ 	.word	0x00000000
        /*0060*/ 	.short	0x0000
        /*0062*/ 	.short	0x0000
        /*0064*/ 	.byte	0x00, 0xf5, 0x21, 0x00


	//----- nvinfo : EIATTR_SPARSE_MMA_MASK
	.align		4
.L_19:
        /*0068*/ 	.byte	0x03, 0x50
        /*006a*/ 	.short	0x0000


	//----- nvinfo : EIATTR_MAXREG_COUNT
	.align		4
        /*006c*/ 	.byte	0x03, 0x1b
        /*006e*/ 	.short	0x00ff


	//----- nvinfo : EIATTR_MERCURY_ISA_VERSION
	.align		4
        /*0070*/ 	.byte	0x03, 0x5f
        /*0072*/ 	.short	0x0101


	//----- nvinfo : EIATTR_VRC_CTA_INIT_COUNT
	.align		4
        /*0074*/ 	.byte	0x02, 0x4a
	.zero		1
	.zero		1


	//----- nvinfo : EIATTR_EXIT_INSTR_OFFSETS
	.align		4
        /*0078*/ 	.byte	0x04, 0x1c
        /*007a*/ 	.short	(.L_21 - .L_20)


	//   ....[0]....
.L_20:
        /*007c*/ 	.word	0x000000c0


	//   ....[1]....
        /*0080*/ 	.word	0x000008e0


	//----- nvinfo : EIATTR_CBANK_PARAM_SIZE
	.align		4
.L_21:
        /*0084*/ 	.byte	0x03, 0x19
        /*0086*/ 	.short	0x0024


	//----- nvinfo : EIATTR_PARAM_CBANK
	.align		4
        /*0088*/ 	.byte	0x04, 0x0a
        /*008a*/ 	.short	(.L_23 - .L_22)
	.align		4
.L_22:
        /*008c*/ 	.word	index@(.nv.constant0._Z12matmul_naivePKfS0_Pfiii)
        /*0090*/ 	.short	0x0380
        /*0092*/ 	.short	0x0024


	//----- nvinfo : EIATTR_SW_WAR
	.align		4
.L_23:
        /*0094*/ 	.byte	0x04, 0x36
        /*0096*/ 	.short	(.L_25 - .L_24)
.L_24:
        /*0098*/ 	.word	0x00000008
.L_25:


//--------------------- .nv.callgraph             --------------------------
	.section	.nv.callgraph,"",@"SHT_CUDA_CALLGRAPH"
	.align	4
	.sectionentsize	8
	.align		4
        /*0000*/ 	.word	0x00000000
	.align		4
        /*0004*/ 	.word	0xffffffff
	.align		4
        /*0008*/ 	.word	0x00000000
	.align		4
        /*000c*/ 	.word	0xfffffffe
	.align		4
        /*0010*/ 	.word	0x00000000
	.align		4
        /*0014*/ 	.word	0xfffffffd
	.align		4
        /*0018*/ 	.word	0x00000000
	.align		4
        /*001c*/ 	.word	0xfffffffc


//--------------------- .text._Z12matmul_naivePKfS0_Pfiii --------------------------
	.section	.text._Z12matmul_naivePKfS0_Pfiii,"ax",@progbits
	.align	128
        .global         _Z12matmul_naivePKfS0_Pfiii
        .type           _Z12matmul_naivePKfS0_Pfiii,@function
        .size           _Z12matmul_naivePKfS0_Pfiii,(.L_x_5 - _Z12matmul_naivePKfS0_Pfiii)
        .other          _Z12matmul_naivePKfS0_Pfiii,@"STO_CUDA_ENTRY STV_DEFAULT"
_Z12matmul_naivePKfS0_Pfiii:
.text._Z12matmul_naivePKfS0_Pfiii:
[----:B------:R-:W-:Y:S01]  /*0000*/  LDC R1, c[0x0][0x37c] ;  /* 0x0000df00ff017b82 */ /* 0x000fe20000000800 */
[----:B------:R-:W0:Y:S07]  /*0010*/  S2R R5, SR_TID.X ;  /* 0x0000000000057919 */ /* 0x000e2e0000002100 */
[----:B------:R-:W1:Y:S01]  /*0020*/  LDC R19, c[0x0][0x364] ;  /* 0x0000d900ff137b82 */ /* 0x000e620000000800 */
[----:B------:R-:W1:Y:S07]  /*0030*/  S2R R4, SR_TID.Y ;  /* 0x0000000000047919 */ /* 0x000e6e0000002200 */
[----:B------:R-:W0:Y:S08]  /*0040*/  S2UR UR5, SR_CTAID.X ;  /* 0x00000000000579c3 */ /* 0x000e300000002500 */
[----:B------:R-:W0:Y:S08]  /*0050*/  LDC R0, c[0x0][0x360] ;  /* 0x0000d800ff007b82 */ /* 0x000e300000000800 */
[----:B------:R-:W1:Y:S08]  /*0060*/  S2UR UR4, SR_CTAID.Y ;  /* 0x00000000000479c3 */ /* 0x000e700000002600 */
[----:B------:R-:W2:Y:S01]  /*0070*/  LDC.64 R2, c[0x0][0x398] ;  /* 0x0000e600ff027b82 */ /* 0x000ea20000000a00 */
[----:B0-----:R-:W-:-:S02]  /*0080*/  IMAD R0, R0, UR5, R5 ;  /* 0x0000000500007c24 */ /* 0x001fc4000f8e0205 */
[----:B-1----:R-:W-:-:S03]  /*0090*/  IMAD R19, R19, UR4, R4 ;  /* 0x0000000413137c24 */ /* 0x002fc6000f8e0204 */
[----:B--2---:R-:W-:-:S04]  /*00a0*/  ISETP.GE.AND P0, PT, R0, R3, PT ;  /* 0x000000030000720c */ /* 0x004fc80003f06270 */
[----:B------:R-:W-:-:S13]  /*00b0*/  ISETP.GE.OR P0, PT, R19, R2, P0 ;  /* 0x000000021300720c */ /* 0x000fda0000706670 */
[----:B------:R-:W-:Y:S05]  /*00c0*/  @P0 EXIT ;  /* 0x000000000000094d */ /* 0x000fea0003800000 */
[----:B------:R-:W0:Y:S01]  /*00d0*/  LDC R2, c[0x0][0x3a0] ;  /* 0x0000e800ff027b82 */ /* 0x000e220000000800 */
[----:B------:R-:W1:Y:S01]  /*00e0*/  LDCU.64 UR4, c[0x0][0x358] ;  /* 0x00006b00ff0477ac */ /* 0x000e620008000a00 */
[----:B------:R-:W-:Y:S01]  /*00f0*/  HFMA2 R24, -RZ, RZ, 0, 0 ;  /* 0x00000000ff187431 */ /* 0x000fe200000001ff */
[----:B0-----:R-:W-:-:S13]  /*0100*/  ISETP.GE.AND P0, PT, R2, 0x1, PT ;  /* 0x000000010200780c */ /* 0x001fda0003f06270 */
[----:B-1----:R-:W-:Y:S05]  /*0110*/  @!P0 BRA `(.L_x_0) ;  /* 0x0000000400e08947 */ /* 0x002fea0003800000 */
[C---:B------:R-:W-:Y:S01]  /*0120*/  ISETP.GE.U32.AND P1, PT, R2.reuse, 0x8, PT ;  /* 0x000000080200780c */ /* 0x040fe20003f26070 */
[----:B------:R-:W-:Y:S01]  /*0130*/  IMAD R20, R19, R2, RZ ;  /* 0x0000000213147224 */ /* 0x000fe200078e02ff */
[----:B------:R-:W-:Y:S02]  /*0140*/  LOP3.LUT R27, R2, 0x7, RZ, 0xc0, !PT ;  /* 0x00000007021b7812 */ /* 0x000fe400078ec0ff */
[----:B------:R-:W-:Y:S02]  /*0150*/  MOV R24, RZ ;  /* 0x000000ff00187202 */ /* 0x000fe40000000f00 */
[----:B------:R-:W-:Y:S02]  /*0160*/  ISETP.NE.AND P0, PT, R27, RZ, PT ;  /* 0x000000ff1b00720c */ /* 0x000fe40003f05270 */
[----:B------:R-:W-:-:S05]  /*0170*/  MOV R21, RZ ;  /* 0x000000ff00157202 */ /* 0x000fca0000000f00 */
[----:B------:R-:W-:Y:S06]  /*0180*/  @!P1 BRA `(.L_x_1) ;  /* 0x0000000000c49947 */ /* 0x000fec0003800000 */
[----:B------:R-:W0:Y:S01]  /*0190*/  LDC.64 R4, c[0x0][0x380] ;  /* 0x0000e000ff047b82 */ /* 0x000e220000000a00 */
[----:B------:R-:W-:Y:S02]  /*01a0*/  LOP3.LUT R21, R2, 0x7ffffff8, RZ, 0xc0, !PT ;  /* 0x7ffffff802157812 */ /* 0x000fe400078ec0ff */
[----:B------:R-:W-:Y:S02]  /*01b0*/  MOV R24, RZ ;  /* 0x000000ff00187202 */ /* 0x000fe40000000f00 */
[----:B------:R-:W-:Y:S02]  /*01c0*/  MOV R18, R0 ;  /* 0x0000000000127202 */ /* 0x000fe40000000f00 */
[----:B------:R-:W-:Y:S01]  /*01d0*/  IADD3 R22, PT, PT, -R21, RZ, RZ ;  /* 0x000000ff15167210 */ /* 0x000fe20007ffe1ff */
[----:B0-----:R-:W-:-:S03]  /*01e0*/  IMAD.WIDE.U32 R4, R20, 0x4, R4 ;  /* 0x0000000414047825 */ /* 0x001fc600078e0004 */
[----:B------:R-:W-:-:S04]  /*01f0*/  IADD3 R6, P1, PT, R4, 0x10, RZ ;  /* 0x0000001004067810 */ /* 0x000fc80007f3e0ff */
[----:B------:R-:W-:-:S09]  /*0200*/  IADD3.X R7, PT, PT, RZ, R5, RZ, P1, !PT ;  /* 0x00000005ff077210 */ /* 0x000fd20000ffe4ff */
.L_x_2:
[----:B------:R-:W0:Y:S01]  /*0210*/  LDC.64 R16, c[0x0][0x388] ;  /* 0x0000e200ff107b82 */ /* 0x000e220000000a00 */
[----:B------:R-:W-:Y:S02]  /*0220*/  MOV R4, R6 ;  /* 0x0000000600047202 */ /* 0x000fe40000000f00 */
[----:B------:R-:W-:-:S05]  /*0230*/  MOV R5, R7 ;  /* 0x0000000700057202 */ /* 0x000fca0000000f00 */
[----:B------:R-:W2:Y:S04]  /*0240*/  LDG.E.CONSTANT R25, desc[UR4][R4.64+-0x10] ;  /* 0xfffff00404197981 */ /* 0x000ea8000c1e9900 */
[----:B------:R-:W3:Y:S04]  /*0250*/  LDG.E.CONSTANT R23, desc[UR4][R4.64+-0xc] ;  /* 0xfffff40404177981 */ /* 0x000ee8000c1e9900 */
[----:B------:R-:W4:Y:S04]  /*0260*/  LDG.E.CONSTANT R29, desc[UR4][R4.64+-0x8] ;  /* 0xfffff804041d7981 */ /* 0x000f28000c1e9900 */
[----:B------:R-:W5:Y:S01]  /*0270*/  LDG.E.CONSTANT R28, desc[UR4][R4.64+-0x4] ;  /* 0xfffffc04041c7981 */ /* 0x000f62000c1e9900 */
[----:B0-----:R-:W-:-:S05]  /*0280*/  IMAD.WIDE R16, R18, 0x4, R16 ;  /* 0x0000000412107825 */ /* 0x001fca00078e0210 */
[----:B------:R0:W2:Y:S01]  /*0290*/  LDG.E.CONSTANT R26, desc[UR4][R16.64] ;  /* 0x00000004101a7981 */ /* 0x0000a2000c1e9900 */
[----:B------:R-:W-:-:S04]  /*02a0*/  IMAD.WIDE R14, R3, 0x4, R16 ;  /* 0x00000004030e7825 */ /* 0x000fc800078e0210 */
[C---:B------:R-:W-:Y:S02]  /*02b0*/  IMAD.WIDE R6, R3.reuse, 0x4, R14 ;  /* 0x0000000403067825 */ /* 0x040fe400078e020e */
[----:B------:R-:W3:Y:S02]  /*02c0*/  LDG.E.CONSTANT R14, desc[UR4][R14.64] ;  /* 0x000000040e0e7981 */ /* 0x000ee4000c1e9900 */
[C---:B------:R-:W-:Y:S02]  /*02d0*/  IMAD.WIDE R10, R3.reuse, 0x4, R6 ;  /* 0x00000004030a7825 */ /* 0x040fe400078e0206 */
[----:B------:R-:W4:Y:S02]  /*02e0*/  LDG.E.CONSTANT R6, desc[UR4][R6.64] ;  /* 0x0000000406067981 */ /* 0x000f24000c1e9900 */
[C---:B------:R-:W-:Y:S02]  /*02f0*/  IMAD.WIDE R8, R3.reuse, 0x4, R10 ;  /* 0x0000000403087825 */ /* 0x040fe400078e020a */
[----:B------:R-:W5:Y:S02]  /*0300*/  LDG.E.CONSTANT R10, desc[UR4][R10.64] ;  /* 0x000000040a0a7981 */ /* 0x000f64000c1e9900 */
[----:B------:R-:W-:-:S02]  /*0310*/  IMAD.WIDE R12, R3, 0x4, R8 ;  /* 0x00000004030c7825 */ /* 0x000fc400078e0208 */
[----:B------:R-:W5:Y:S04]  /*0320*/  LDG.E.CONSTANT R7, desc[UR4][R4.64] ;  /* 0x0000000404077981 */ /* 0x000f68000c1e9900 */
[----:B------:R-:W5:Y:S01]  /*0330*/  LDG.E.CONSTANT R8, desc[UR4][R8.64] ;  /* 0x0000000408087981 */ /* 0x000f62000c1e9900 */
[----:B0-----:R-:W-:-:S03]  /*0340*/  IMAD.WIDE R16, R3, 0x4, R12 ;  /* 0x0000000403107825 */ /* 0x001fc600078e020c */
[----:B------:R-:W5:Y:S04]  /*0350*/  LDG.E.CONSTANT R12, desc[UR4][R12.64] ;  /* 0x000000040c0c7981 */ /* 0x000f68000c1e9900 */
[----:B------:R-:W5:Y:S04]  /*0360*/  LDG.E.CONSTANT R15, desc[UR4][R16.64] ;  /* 0x00000004100f7981 */ /* 0x000f68000c1e9900 */
[----:B------:R-:W5:Y:S04]  /*0370*/  LDG.E.CONSTANT R9, desc[UR4][R4.64+0x4] ;  /* 0x0000040404097981 */ /* 0x000f68000c1e9900 */
[----:B------:R-:W5:Y:S01]  /*0380*/  LDG.E.CONSTANT R11, desc[UR4][R4.64+0xc] ;  /* 0x00000c04040b7981 */ /* 0x000f62000c1e9900 */
[----:B--2---:R-:W-:Y:S01]  /*0390*/  FFMA R26, R25, R26, R24 ;  /* 0x0000001a191a7223 */ /* 0x004fe20000000018 */
[----:B------:R-:W-:-:S02]  /*03a0*/  IMAD.WIDE R24, R3, 0x4, R16 ;  /* 0x0000000403187825 */ /* 0x000fc400078e0210 */
[----:B------:R-:W2:Y:S04]  /*03b0*/  LDG.E.CONSTANT R16, desc[UR4][R4.64+0x8] ;  /* 0x0000080404107981 */ /* 0x000ea8000c1e9900 */
[----:B------:R-:W2:Y:S01]  /*03c0*/  LDG.E.CONSTANT R24, desc[UR4][R24.64] ;  /* 0x0000000418187981 */ /* 0x000ea2000c1e9900 */
[----:B---3--:R-:W-:Y:S01]  /*03d0*/  FFMA R14, R23, R14, R26 ;  /* 0x0000000e170e7223 */ /* 0x008fe2000000001a */
[----:B------:R-:W-:-:S03]  /*03e0*/  IADD3 R22, PT, PT, R22, 0x8, RZ ;  /* 0x0000000816167810 */ /* 0x000fc60007ffe0ff */
[----:B----4-:R-:W-:Y:S01]  /*03f0*/  FFMA R29, R29, R6, R14 ;  /* 0x000000061d1d7223 */ /* 0x010fe2000000000e */
[----:B------:R-:W-:-:S03]  /*0400*/  ISETP.NE.AND P1, PT, R22, RZ, PT ;  /* 0x000000ff1600720c */ /* 0x000fc60003f25270 */
[----:B-----5:R-:W-:Y:S01]  /*0410*/  FFMA R10, R28, R10, R29 ;  /* 0x0000000a1c0a7223 */ /* 0x020fe2000000001d */
[----:B------:R-:W-:-:S03]  /*0420*/  IADD3 R6, P2, PT, R4, 0x20, RZ ;  /* 0x0000002004067810 */ /* 0x000fc60007f5e0ff */
[----:B------:R-:W-:Y:S01]  /*0430*/  FFMA R8, R7, R8, R10 ;  /* 0x0000000807087223 */ /* 0x000fe2000000000a */
[----:B------:R-:W-:Y:S02]  /*0440*/  IADD3.X R7, PT, PT, RZ, R5, RZ, P2, !PT ;  /* 0x00000005ff077210 */ /* 0x000fe400017fe4ff */
[----:B------:R-:W-:Y:S01]  /*0450*/  LEA R18, R3, R18, 0x3 ;  /* 0x0000001203127211 */ /* 0x000fe200078e18ff */
[----:B------:R-:W-:-:S04]  /*0460*/  FFMA R9, R9, R12, R8 ;  /* 0x0000000c09097223 */ /* 0x000fc80000000008 */
[----:B--2---:R-:W-:-:S04]  /*0470*/  FFMA R16, R16, R15, R9 ;  /* 0x0000000f10107223 */ /* 0x004fc80000000009 */
[----:B------:R-:W-:Y:S01]  /*0480*/  FFMA R24, R11, R24, R16 ;  /* 0x000000180b187223 */ /* 0x000fe20000000010 */
[----:B------:R-:W-:Y:S06]  /*0490*/  @P1 BRA `(.L_x_2) ;  /* 0xfffffffc005c1947 */ /* 0x000fec000383ffff */
.L_x_1:
[----:B------:R-:W-:Y:S05]  /*04a0*/  @!P0 BRA `(.L_x_0) ;  /* 0x0000000000fc8947 */ /* 0x000fea0003800000 */
[----:B------:R-:W-:Y:S02]  /*04b0*/  ISETP.GE.U32.AND P1, PT, R27, 0x4, PT ;  /* 0x000000041b00780c */ /* 0x000fe40003f26070 */
[----:B------:R-:W-:-:S04]  /*04c0*/  LOP3.LUT R16, R2, 0x3, RZ, 0xc0, !PT ;  /* 0x0000000302107812 */ /* 0x000fc800078ec0ff */
[----:B------:R-:W-:-:S07]  /*04d0*/  ISETP.NE.AND P0, PT, R16, RZ, PT ;  /* 0x000000ff1000720c */ /* 0x000fce0003f05270 */
[----:B------:R-:W-:Y:S06]  /*04e0*/  @!P1 BRA `(.L_x_3) ;  /* 0x00000000006c9947 */ /* 0x000fec0003800000 */
[----:B------:R-:W0:Y:S01]  /*04f0*/  LDC.64 R6, c[0x0][0x388] ;  /* 0x0000e200ff067b82 */ /* 0x000e220000000a00 */
[----:B------:R-:W1:Y:S01]  /*0500*/  LDCU.64 UR6, c[0x0][0x380] ;  /* 0x00007000ff0677ac */ /* 0x000e620008000a00 */
[----:B------:R-:W-:Y:S01]  /*0510*/  IMAD R9, R21, R3, R0 ;  /* 0x0000000315097224 */ /* 0x000fe200078e0200 */
[CC--:B------:R-:W-:Y:S02]  /*0520*/  IADD3 R5, PT, PT, R20.reuse, R21.reuse, RZ ;  /* 0x0000001514057210 */ /* 0x0c0fe40007ffe0ff */
[----:B------:R-:W-:-:S03]  /*0530*/  IADD3 R10, P1, PT, R20, R21, RZ ;  /* 0x00000015140a7210 */ /* 0x000fc60007f3e0ff */
[----:B------:R-:W2:Y:S01]  /*0540*/  LDC.64 R14, c[0x0][0x380] ;  /* 0x0000e000ff0e7b82 */ /* 0x000ea20000000a00 */
[----:B0-----:R-:W-:-:S04]  /*0550*/  IMAD.WIDE R6, R9, 0x4, R6 ;  /* 0x0000000409067825 */ /* 0x001fc800078e0206 */
[----:B------:R-:W-:Y:S02]  /*0560*/  IMAD.WIDE R8, R3, 0x4, R6 ;  /* 0x0000000403087825 */ /* 0x000fe400078e0206 */
[----:B------:R-:W3:Y:S02]  /*0570*/  LDG.E.CONSTANT R6, desc[UR4][R6.64] ;  /* 0x0000000406067981 */ /* 0x000ee4000c1e9900 */
[----:B--2---:R-:W-:Y:S01]  /*0580*/  IMAD.WIDE.U32 R14, R5, 0x4, R14 ;  /* 0x00000004050e7825 */ /* 0x004fe200078e000e */
[----:B------:R-:W-:Y:S02]  /*0590*/  IADD3.X R5, PT, PT, RZ, RZ, RZ, P1, !PT ;  /* 0x000000ffff057210 */ /* 0x000fe40000ffe4ff */
[----:B-1----:R-:W-:-:S03]  /*05a0*/  LEA R4, P1, R10, UR6, 0x2 ;  /* 0x000000060a047c11 */ /* 0x002fc6000f8210ff */
[----:B------:R-:W3:Y:S01]  /*05b0*/  LDG.E.CONSTANT R15, desc[UR4][R14.64] ;  /* 0x000000040e0f7981 */ /* 0x000ee2000c1e9900 */
[----:B------:R-:W-:Y:S01]  /*05c0*/  LEA.HI.X R5, R10, UR7, R5, 0x2, P1 ;  /* 0x000000070a057c11 */ /* 0x000fe200088f1405 */
[C---:B------:R-:W-:Y:S02]  /*05d0*/  IMAD.WIDE R10, R3.reuse, 0x4, R8 ;  /* 0x00000004030a7825 */ /* 0x040fe400078e0208 */
[----:B------:R-:W2:Y:S04]  /*05e0*/  LDG.E.CONSTANT R8, desc[UR4][R8.64] ;  /* 0x0000000408087981 */ /* 0x000ea8000c1e9900 */
[----:B------:R-:W2:Y:S01]  /*05f0*/  LDG.E.CONSTANT R17, desc[UR4][R4.64+0x4] ;  /* 0x0000040404117981 */ /* 0x000ea2000c1e9900 */
[----:B------:R-:W-:-:S03]  /*0600*/  IMAD.WIDE R12, R3, 0x4, R10 ;  /* 0x00000004030c7825 */ /* 0x000fc600078e020a */
[----:B------:R-:W4:Y:S04]  /*0610*/  LDG.E.CONSTANT R22, desc[UR4][R10.64] ;  /* 0x000000040a167981 */ /* 0x000f28000c1e9900 */
[----:B------:R-:W4:Y:S04]  /*0620*/  LDG.E.CONSTANT R18, desc[UR4][R4.64+0x8] ;  /* 0x0000080404127981 */ /* 0x000f28000c1e9900 */
[----:B------:R-:W5:Y:S04]  /*0630*/  LDG.E.CONSTANT R26, desc[UR4][R4.64+0xc] ;  /* 0x00000c04041a7981 */ /* 0x000f68000c1e9900 */
[----:B------:R-:W5:Y:S01]  /*0640*/  LDG.E.CONSTANT R12, desc[UR4][R12.64] ;  /* 0x000000040c0c7981 */ /* 0x000f62000c1e9900 */
[----:B------:R-:W-:Y:S01]  /*0650*/  IADD3 R21, PT, PT, R21, 0x4, RZ ;  /* 0x0000000415157810 */ /* 0x000fe20007ffe0ff */
[----:B---3--:R-:W-:-:S04]  /*0660*/  FFMA R24, R15, R6, R24 ;  /* 0x000000060f187223 */ /* 0x008fc80000000018 */
[----:B--2---:R-:W-:-:S04]  /*0670*/  FFMA R17, R17, R8, R24 ;  /* 0x0000000811117223 */ /* 0x004fc80000000018 */
[----:B----4-:R-:W-:-:S04]  /*0680*/  FFMA R17, R18, R22, R17 ;  /* 0x0000001612117223 */ /* 0x010fc80000000011 */
[----:B-----5:R-:W-:-:S07]  /*0690*/  FFMA R24, R26, R12, R17 ;  /* 0x0000000c1a187223 */ /* 0x020fce0000000011 */
.L_x_3:
[----:B------:R-:W-:Y:S05]  /*06a0*/  @!P0 BRA `(.L_x_0) ;  /* 0x00000000007c8947 */ /* 0x000fea0003800000 */
[----:B------:R-:W-:Y:S01]  /*06b0*/  ISETP.NE.AND P1, PT, R16, 0x1, PT ;  /* 0x000000011000780c */ /* 0x000fe20003f25270 */
[----:B------:R-:W0:Y:S01]  /*06c0*/  LDC.64 R12, c[0x0][0x380] ;  /* 0x0000e000ff0c7b82 */ /* 0x000e220000000a00 */
[----:B------:R-:W-:-:S04]  /*06d0*/  LOP3.LUT R2, R2, 0x1, RZ, 0xc0, !PT ;  /* 0x0000000102027812 */ /* 0x000fc800078ec0ff */
[----:B------:R-:W-:-:S03]  /*06e0*/  ISETP.NE.U32.AND P0, PT, R2, 0x1, PT ;  /* 0x000000010200780c */ /* 0x000fc60003f05070 */
[----:B------:R-:W1:Y:S04]  /*06f0*/  LDC.64 R10, c[0x0][0x388] ;  /* 0x0000e200ff0a7b82 */ /* 0x000e680000000a00 */
[CC--:B------:R-:W-:Y:S02]  /*0700*/  @P1 IADD3 R15, PT, PT, R20.reuse, R21.reuse, RZ ;  /* 0x00000015140f1210 */ /* 0x0c0fe40007ffe0ff */
[----:B------:R-:W-:Y:S02]  /*0710*/  @P1 IADD3 R2, P2, PT, R20, R21, RZ ;  /* 0x0000001514021210 */ /* 0x000fe40007f5e0ff */
[----:B------:R-:W2:Y:S02]  /*0720*/  @P1 LDC.64 R4, c[0x0][0x380] ;  /* 0x0000e000ff041b82 */ /* 0x000ea40000000a00 */
[----:B------:R-:W-:-:S06]  /*0730*/  @P1 IADD3.X R14, PT, PT, RZ, RZ, RZ, P2, !PT ;  /* 0x000000ffff0e1210 */ /* 0x000fcc00017fe4ff */
[----:B------:R-:W3:Y:S01]  /*0740*/  LDC.64 R6, c[0x0][0x380] ;  /* 0x0000e000ff067b82 */ /* 0x000ee20000000a00 */
[----:B0-----:R-:W-:-:S04]  /*0750*/  @P1 IMAD.WIDE.U32 R12, R15, 0x4, R12 ;  /* 0x000000040f0c1825 */ /* 0x001fc800078e000c */
[C---:B------:R-:W-:Y:S01]  /*0760*/  @P1 IMAD R15, R21.reuse, R3, R0 ;  /* 0x00000003150f1224 */ /* 0x040fe200078e0200 */
[----:B------:R-:W-:Y:S01]  /*0770*/  @P1 IADD3 R21, PT, PT, R21, 0x2, RZ ;  /* 0x0000000215151810 */ /* 0x000fe20007ffe0ff */
[----:B------:R-:W4:Y:S01]  /*0780*/  @P1 LDG.E.CONSTANT R13, desc[UR4][R12.64] ;  /* 0x000000040c0d1981 */ /* 0x000f22000c1e9900 */
[----:B------:R-:W0:Y:S01]  /*0790*/  LDC.64 R8, c[0x0][0x388] ;  /* 0x0000e200ff087b82 */ /* 0x000e220000000a00 */
[----:B-1----:R-:W-:Y:S01]  /*07a0*/  @P1 IMAD.WIDE R10, R15, 0x4, R10 ;  /* 0x000000040f0a1825 */ /* 0x002fe200078e020a */
[----:B------:R-:W-:Y:S02]  /*07b0*/  @!P0 IADD3 R17, PT, PT, R20, R21, RZ ;  /* 0x0000001514118210 */ /* 0x000fe40007ffe0ff */
[----:B--2---:R-:W-:Y:S01]  /*07c0*/  @P1 LEA R4, P2, R2, R4, 0x2 ;  /* 0x0000000402041211 */ /* 0x004fe200078410ff */
[----:B------:R-:W-:-:S03]  /*07d0*/  @!P0 IMAD R21, R21, R3, R0 ;  /* 0x0000000315158224 */ /* 0x000fc600078e0200 */
[----:B------:R-:W-:Y:S01]  /*07e0*/  @P1 LEA.HI.X R5, R2, R5, R14, 0x2, P2 ;  /* 0x0000000502051211 */ /* 0x000fe200010f140e */
[----:B------:R-:W-:Y:S01]  /*07f0*/  @P1 IMAD.WIDE R14, R3, 0x4, R10 ;  /* 0x00000004030e1825 */ /* 0x000fe200078e020a */
[----:B------:R-:W4:Y:S03]  /*0800*/  @P1 LDG.E.CONSTANT R2, desc[UR4][R10.64] ;  /* 0x000000040a021981 */ /* 0x000f26000c1e9900 */
[----:B---3--:R-:W-:Y:S01]  /*0810*/  @!P0 IMAD.WIDE.U32 R6, R17, 0x4, R6 ;  /* 0x0000000411068825 */ /* 0x008fe200078e0006 */
[----:B------:R-:W2:Y:S04]  /*0820*/  @P1 LDG.E.CONSTANT R5, desc[UR4][R4.64+0x4] ;  /* 0x0000040404051981 */ /* 0x000ea8000c1e9900 */
[----:B------:R-:W2:Y:S01]  /*0830*/  @P1 LDG.E.CONSTANT R14, desc[UR4][R14.64] ;  /* 0x000000040e0e1981 */ /* 0x000ea2000c1e9900 */
[----:B0-----:R-:W-:-:S03]  /*0840*/  @!P0 IMAD.WIDE R8, R21, 0x4, R8 ;  /* 0x0000000415088825 */ /* 0x001fc600078e0208 */
[----:B------:R-:W3:Y:S04]  /*0850*/  @!P0 LDG.E.CONSTANT R7, desc[UR4][R6.64] ;  /* 0x0000000406078981 */ /* 0x000ee8000c1e9900 */
[----:B------:R-:W3:Y:S01]  /*0860*/  @!P0 LDG.E.CONSTANT R8, desc[UR4][R8.64] ;  /* 0x0000000408088981 */ /* 0x000ee2000c1e9900 */
[----:B----4-:R-:W-:-:S04]  /*0870*/  @P1 FFMA R2, R13, R2, R24 ;  /* 0x000000020d021223 */ /* 0x010fc80000000018 */
[----:B--2---:R-:W-:-:S04]  /*0880*/  @P1 FFMA R24, R5, R14, R2 ;  /* 0x0000000e05181223 */ /* 0x004fc80000000002 */
[----:B---3--:R-:W-:-:S07]  /*0890*/  @!P0 FFMA R24, R7, R8, R24 ;  /* 0x0000000807188223 */ /* 0x008fce0000000018 */
.L_x_0:
[----:B------:R-:W0:Y:S01]  /*08a0*/  LDC.64 R4, c[0x0][0x390] ;  /* 0x0000e400ff047b82 */ /* 0x000e220000000a00 */
[----:B------:R-:W-:-:S04]  /*08b0*/  IMAD R3, R19, R3, R0 ;  /* 0x0000000313037224 */ /* 0x000fc800078e0200 */
[----:B0-----:R-:W-:-:S05]  /*08c0*/  IMAD.WIDE R2, R3, 0x4, R4 ;  /* 0x0000000403027825 */ /* 0x001fca00078e0204 */
[----:B------:R-:W-:Y:S01]  /*08d0*/  STG.E desc[UR4][R2.64], R24 ;  /* 0x0000001802007986 */ /* 0x000fe2000c101904 */
[----:B------:R-:W-:Y:S05]  /*08e0*/  EXIT ;  /* 0x000000000000794d */ /* 0x000fea0003800000 */
.L_x_4:
[----:B------:R-:W-:-:S00]  /*08f0*/  BRA `(.L_x_4) ;  /* 0xfffffffc00fc7947 */ /* 0x000fc0000383ffff */
[----:B------:R-:W-:-:S00]  /*0900*/  NOP ;  /* 0x0000000000007918 */ /* 0x000fc00000000000 */
[----:B------:R-:W-:-:S00]  /*0910*/  NOP ;  /* 0x0000000000007918 */ /* 0x000fc00000000000 */
[----:B------:R-:W-:-:S00]  /*0920*/  NOP ;  /* 0x0000000000007918 */ /* 0x000fc00000000000 */
[----:B------:R-:W-:-:S00]  /*0930*/  NOP ;  /* 0x0000000000007918 */ /* 0x000fc00000000000 */
[----:B------:R-:W-:-:S00]  /*0940*/  NOP ;  /* 0x0000000000007918 */ /* 0x000fc00000000000 */
[----:B------:R-:W-:-:S00]  /*0950*/  NOP ;  /* 0x0000000000007918 */ /* 0x000fc00000000000 */
[----:B------:R-:W-:-:S00]  /*0960*/  NOP ;  /* 0x0000000000007918 */ /* 0x000fc00000000000 */
[----:B------:R-:W-:-:S00]  /*0970*/  NOP ;  /* 0x0000000000007918 */ /* 0x000fc00000000000 */
.L_x_5:


//--------------------- .nv.shared.reserved.0     --------------------------
	.section	.nv.shared.reserved.0,"aw",@nobits
	.weak		__nv_reservedSMEM_offset_0_alias
	.size		__nv_reservedSMEM_offset_0_alias, 0, 64
	.other		__nv_reservedSMEM_offset_0_alias,@"STO_CUDA_RESERVED_SHARED STV_DEFAULT"
__nv_reservedSMEM_offset_0_alias:
	.zero		0
	.zero		64


//--------------------- .nv.constant0._Z12matmul_naivePKfS0_Pfiii --------------------------
	.section	.nv.constant0._Z12matmul_naivePKfS0_Pfiii,"a",@progbits
	.sectionflags	@""
	.align	4
.nv.constant0._Z12matmul_naivePKfS0_Pfiii:
	.zero		932


//--------------------- SYMBOLS --------------------------

	.type		.nv.reservedSmem.offset0,@object
	.size		.nv.reservedSmem.offset0,0x4
